	.headerflags	@"EF_CUDA_TEXMODE_UNIFIED EF_CUDA_64BIT_ADDRESS EF_CUDA_ACCELERATORS EF_CUDA_SM90 EF_CUDA_VIRTUAL_SM(EF_CUDA_SM90)"
	.elftype	@"ET_EXEC"


//--------------------- .nv.info                  --------------------------
	.section	.nv.info,"",@"SHT_CUDA_INFO"
	.align	4


	//----- nvinfo : EIATTR_REGCOUNT
	.align		4
        /*0000*/ 	.byte	0x04, 0x2f
        /*0002*/ 	.short	(.L_1 - .L_0)
	.align		4
.L_0:
        /*0004*/ 	.word	index@(triton_poi_fused_max_pool2d_with_indices_relu_7)
        /*0008*/ 	.word	0x00000024


	//----- nvinfo : EIATTR_MIN_STACK_SIZE
	.align		4
.L_1:
        /*000c*/ 	.byte	0x04, 0x12
        /*000e*/ 	.short	(.L_3 - .L_2)
	.align		4
.L_2:
        /*0010*/ 	.word	index@(triton_poi_fused_max_pool2d_with_indices_relu_7)
        /*0014*/ 	.word	0x00000000


	//----- nvinfo : EIATTR_FRAME_SIZE
	.align		4
.L_3:
        /*0018*/ 	.byte	0x04, 0x11
        /*001a*/ 	.short	(.L_5 - .L_4)
	.align		4
.L_4:
        /*001c*/ 	.word	index@(triton_poi_fused_max_pool2d_with_indices_relu_7)
        /*0020*/ 	.word	0x00000000


	//----- nvinfo : EIATTR_MIN_STACK_SIZE
	.align		4
.L_5:
        /*0024*/ 	.byte	0x04, 0x12
        /*0026*/ 	.short	(.L_7 - .L_6)
	.align		4
.L_6:
        /*0028*/ 	.word	index@(triton_poi_fused_max_pool2d_with_indices_relu_7)
        /*002c*/ 	.word	0x00000000
.L_7:


//--------------------- .nv.info.triton_poi_fused_max_pool2d_with_indices_relu_7 --------------------------
	.section	.nv.info.triton_poi_fused_max_pool2d_with_indices_relu_7,"",@"SHT_CUDA_INFO"
	.sectionflags	@""
	.align	4


	//----- nvinfo : EIATTR_CUDA_API_VERSION
	.align		4
        /*0000*/ 	.byte	0x04, 0x37
        /*0002*/ 	.short	(.L_9 - .L_8)
.L_8:
        /*0004*/ 	.word	0x0000007c


	//----- nvinfo : EIATTR_KPARAM_INFO
	.align		4
.L_9:
        /*0008*/ 	.byte	0x04, 0x17
        /*000a*/ 	.short	(.L_11 - .L_10)
.L_10:
        /*000c*/ 	.word	0x00000000
        /*0010*/ 	.short	0x0003
        /*0012*/ 	.short	0x0018
        /*0014*/ 	.byte	0x00, 0xf0, 0x11, 0x00


	//----- nvinfo : EIATTR_KPARAM_INFO
	.align		4
.L_11:
        /*0018*/ 	.byte	0x04, 0x17
        /*001a*/ 	.short	(.L_13 - .L_12)
.L_12:
        /*001c*/ 	.word	0x00000000
        /*0020*/ 	.short	0x0002
        /*0022*/ 	.short	0x0010
        /*0024*/ 	.byte	0x00, 0xf4, 0x21, 0x00


	//----- nvinfo : EIATTR_KPARAM_INFO
	.align		4
.L_13:
        /*0028*/ 	.byte	0x04, 0x17
        /*002a*/ 	.short	(.L_15 - .L_14)
.L_14:
        /*002c*/ 	.word	0x00000000
        /*0030*/ 	.short	0x0001
        /*0032*/ 	.short	0x0008
        /*0034*/ 	.byte	0x00, 0xf4, 0x21, 0x00


	//----- nvinfo : EIATTR_KPARAM_INFO
	.align		4
.L_15:
        /*0038*/ 	.byte	0x04, 0x17
        /*003a*/ 	.short	(.L_17 - .L_16)
.L_16:
        /*003c*/ 	.word	0x00000000
        /*0040*/ 	.short	0x0000
        /*0042*/ 	.short	0x0000
        /*0044*/ 	.byte	0x00, 0xf4, 0x21, 0x00


	//----- nvinfo : EIATTR_SPARSE_MMA_MASK
	.align		4
.L_17:
        /*0048*/ 	.byte	0x03, 0x50
        /*004a*/ 	.short	0x0000


	//----- nvinfo : EIATTR_MAXREG_COUNT
	.align		4
        /*004c*/ 	.byte	0x03, 0x1b
        /*004e*/ 	.short	0x00ff


	//----- nvinfo : EIATTR_EXIT_INSTR_OFFSETS
	.align		4
        /*0050*/ 	.byte	0x04, 0x1c
        /*0052*/ 	.short	(.L_19 - .L_18)


	//   ....[0]....
.L_18:
        /*0054*/ 	.word	0x000018d0


	//----- nvinfo : EIATTR_REQNTID
	.align		4
.L_19:
        /*0058*/ 	.byte	0x04, 0x10
        /*005a*/ 	.short	(.L_21 - .L_20)
.L_20:
        /*005c*/ 	.word	0x00000080
        /*0060*/ 	.word	0x00000001
        /*0064*/ 	.word	0x00000001


	//----- nvinfo : EIATTR_CBANK_PARAM_SIZE
	.align		4
.L_21:
        /*0068*/ 	.byte	0x03, 0x19
        /*006a*/ 	.short	0x001c


	//----- nvinfo : EIATTR_PARAM_CBANK
	.align		4
        /*006c*/ 	.byte	0x04, 0x0a
        /*006e*/ 	.short	(.L_23 - .L_22)
	.align		4
.L_22:
        /*0070*/ 	.word	index@(.nv.constant0.triton_poi_fused_max_pool2d_with_indices_relu_7)
        /*0074*/ 	.short	0x0210
        /*0076*/ 	.short	0x001c


	//----- nvinfo : EIATTR_SW_WAR
	.align		4
.L_23:
        /*0078*/ 	.byte	0x04, 0x36
        /*007a*/ 	.short	(.L_25 - .L_24)
.L_24:
        /*007c*/ 	.word	0x00000008
.L_25:


//--------------------- .nv.callgraph             --------------------------
	.section	.nv.callgraph,"",@"SHT_CUDA_CALLGRAPH"
	.align	4
	.sectionentsize	8
	.align		4
        /*0000*/ 	.word	0x00000000
	.align		4
        /*0004*/ 	.word	0xffffffff
	.align		4
        /*0008*/ 	.word	0x00000000
	.align		4
        /*000c*/ 	.word	0xfffffffe
	.align		4
        /*0010*/ 	.word	0x00000000
	.align		4
        /*0014*/ 	.word	0xfffffffd
	.align		4
        /*0018*/ 	.word	0x00000000
	.align		4
        /*001c*/ 	.word	0xfffffffc


//--------------------- .text.triton_poi_fused_max_pool2d_with_indices_relu_7 --------------------------
	.section	.text.triton_poi_fused_max_pool2d_with_indices_relu_7,"ax",@progbits
	.sectionflags	@"SHF_BARRIERS=1"
	.align	128
        .global         triton_poi_fused_max_pool2d_with_indices_relu_7
        .type           triton_poi_fused_max_pool2d_with_indices_relu_7,@function
        .size           triton_poi_fused_max_pool2d_with_indices_relu_7,(.L_x_1 - triton_poi_fused_max_pool2d_with_indices_relu_7)
        .other          triton_poi_fused_max_pool2d_with_indices_relu_7,@"STO_CUDA_ENTRY STV_DEFAULT"
triton_poi_fused_max_pool2d_with_indices_relu_7:
.text.triton_poi_fused_max_pool2d_with_indices_relu_7:
[----:B------:R-:W-:Y:S01]  /*0000*/  LDC R1, c[0x0][0x28] ;  /* 0x00000a00ff017b82 */ /* 0x000fe20000000800 */
[----:B------:R-:W1:Y:S07]  /*0010*/  S2R R0, SR_TID.X ;  /* 0x0000000000007919 */ /* 0x000e6e0000002100 */
[----:B------:R-:W2:Y:S01]  /*0020*/  LDC.64 R30, c[0x0][0x218] ;  /* 0x00008600ff1e7b82 */ /* 0x000ea20000000a00 */
[----:B------:R-:W-:Y:S01]  /*0030*/  ULDC.64 UR6, c[0x0][0x208] ;  /* 0x0000820000067ab9 */ /* 0x000fe20000000a00 */
[----:B------:R-:W-:Y:S01]  /*0040*/  ULDC.64 UR8, c[0x0][0x220] ;  /* 0x0000880000087ab9 */ /* 0x000fe20000000a00 */
[----:B------:R-:W3:Y:S01]  /*0050*/  S2R R8, SR_CTAID.X ;  /* 0x0000000000087919 */ /* 0x000ee20000002500 */
[----:B-1----:R-:W-:-:S02]  /*0060*/  IMAD.SHL.U32 R2, R0, 0x8, RZ ;  /* 0x0000000800027824 */ /* 0x002fc400078e00ff */
[----:B---3--:R-:W-:-:S03]  /*0070*/  IMAD.SHL.U32 R3, R8, 0x400, RZ ;  /* 0x0000040008037824 */ /* 0x008fc600078e00ff */
[----:B------:R-:W-:-:S04]  /*0080*/  LOP3.LUT R2, R2, 0x3f8, RZ, 0xc0, !PT ;  /* 0x000003f802027812 */ /* 0x000fc800078ec0ff */
[----:B------:R-:W-:-:S04]  /*0090*/  LOP3.LUT R5, R3, R2, RZ, 0xfc, !PT ;  /* 0x0000000203057212 */ /* 0x000fc800078efcff */
[----:B------:R-:W-:Y:S01]  /*00a0*/  SHF.R.S32.HI R4, RZ, 0x1f, R5 ;  /* 0x0000001fff047819 */ /* 0x000fe20000011405 */
[----:B------:R-:W-:-:S03]  /*00b0*/  IMAD.HI R9, R5, 0x2aaaaaab, RZ ;  /* 0x2aaaaaab05097827 */ /* 0x000fc600078e02ff */
[----:B------:R-:W-:Y:S01]  /*00c0*/  LEA.HI R4, R4, R5, RZ, 0x8 ;  /* 0x0000000504047211 */ /* 0x000fe200078f40ff */
[----:B------:R-:W-:Y:S01]  /*00d0*/  IMAD.HI R11, R5, 0x38e38e39, RZ ;  /* 0x38e38e39050b7827 */ /* 0x000fe200078e02ff */
[----:B------:R-:W-:Y:S02]  /*00e0*/  SHF.R.U32.HI R12, RZ, 0x1f, R9 ;  /* 0x0000001fff0c7819 */ /* 0x000fe40000011609 */
[----:B------:R-:W-:Y:S02]  /*00f0*/  SHF.R.S32.HI R6, RZ, 0x8, R4 ;  /* 0x00000008ff067819 */ /* 0x000fe40000011404 */
[----:B------:R-:W-:Y:S02]  /*0100*/  LEA.HI.SX32 R12, R9, R12, 0x17 ;  /* 0x0000000c090c7211 */ /* 0x000fe400078fbaff */
[----:B------:R-:W-:Y:S01]  /*0110*/  LOP3.LUT R4, R4, 0xffffff00, RZ, 0xc0, !PT ;  /* 0xffffff0004047812 */ /* 0x000fe200078ec0ff */
[----:B------:R-:W-:-:S04]  /*0120*/  IMAD.HI R7, R6, 0x2aaaaaab, RZ ;  /* 0x2aaaaaab06077827 */ /* 0x000fc800078e02ff */
[----:B------:R-:W-:Y:S01]  /*0130*/  IMAD.HI R9, R12, 0x2aaaaaab, RZ ;  /* 0x2aaaaaab0c097827 */ /* 0x000fe200078e02ff */
[----:B------:R-:W-:-:S04]  /*0140*/  SHF.R.U32.HI R10, RZ, 0x1, R7 ;  /* 0x00000001ff0a7819 */ /* 0x000fc80000011607 */
[----:B------:R-:W-:Y:S02]  /*0150*/  LEA.HI R7, R7, R10, RZ, 0x1 ;  /* 0x0000000a07077211 */ /* 0x000fe400078f08ff */
[----:B------:R-:W-:-:S03]  /*0160*/  SHF.R.U32.HI R10, RZ, 0x1f, R11 ;  /* 0x0000001fff0a7819 */ /* 0x000fc6000001160b */
[----:B------:R-:W-:Y:S01]  /*0170*/  IMAD R7, R7, -0xc, R6 ;  /* 0xfffffff407077824 */ /* 0x000fe200078e0206 */
[----:B------:R-:W-:Y:S02]  /*0180*/  LEA.HI.SX32 R10, R11, R10, 0x13 ;  /* 0x0000000a0b0a7211 */ /* 0x000fe400078f9aff */
[----:B------:R-:W-:Y:S01]  /*0190*/  SHF.R.U32.HI R6, RZ, 0x1, R9 ;  /* 0x00000001ff067819 */ /* 0x000fe20000011609 */
[----:B------:R-:W-:-:S03]  /*01a0*/  IMAD.SHL.U32 R7, R7, 0x200, RZ ;  /* 0x0000020007077824 */ /* 0x000fc600078e00ff */
[----:B------:R-:W-:Y:S01]  /*01b0*/  LEA.HI R25, R9, R6, RZ, 0x1 ;  /* 0x0000000609197211 */ /* 0x000fe200078f08ff */
[----:B------:R-:W-:-:S04]  /*01c0*/  IMAD R28, R10, 0x27100, R7 ;  /* 0x000271000a1c7824 */ /* 0x000fc800078e0207 */
[----:B------:R-:W-:Y:S01]  /*01d0*/  IMAD R25, R25, -0xc, R12 ;  /* 0xfffffff419197824 */ /* 0x000fe200078e020c */
[----:B------:R-:W-:-:S05]  /*01e0*/  IADD3 R4, R28, R5, -R4 ;  /* 0x000000051c047210 */ /* 0x000fca0007ffe804 */
[----:B------:R-:W-:-:S04]  /*01f0*/  IMAD R27, R25, 0x3200, R4 ;  /* 0x00003200191b7824 */ /* 0x000fc800078e0204 */
[C---:B------:R-:W-:Y:S02]  /*0200*/  VIADD R17, R27.reuse, 0x100 ;  /* 0x000001001b117836 */ /* 0x040fe40000000000 */
[----:B--2---:R-:W-:-:S04]  /*0210*/  IMAD.WIDE R4, R27, 0x4, R30 ;  /* 0x000000041b047825 */ /* 0x004fc800078e021e */
[----:B------:R-:W-:Y:S02]  /*0220*/  IMAD.WIDE R16, R17, 0x4, R30 ;  /* 0x0000000411107825 */ /* 0x000fe400078e021e */
[----:B------:R-:W2:Y:S04]  /*0230*/  LDG.E.128 R4, desc[UR6][R4.64] ;  /* 0x0000000604047981 */ /* 0x000ea8000c1e1d00 */
[----:B------:R-:W2:Y:S01]  /*0240*/  LDG.E.128 R16, desc[UR6][R16.64] ;  /* 0x0000000610107981 */ /* 0x000ea2000c1e1d00 */
[----:B------:R-:W-:-:S04]  /*0250*/  VIADD R21, R27, 0x200 ;  /* 0x000002001b157836 */ /* 0x000fc80000000000 */
[----:B------:R-:W-:-:S06]  /*0260*/  IMAD.WIDE R20, R21, 0x4, R30 ;  /* 0x0000000415147825 */ /* 0x000fcc00078e021e */
[----:B------:R-:W3:Y:S01]  /*0270*/  LDG.E.128 R20, desc[UR6][R20.64] ;  /* 0x0000000614147981 */ /* 0x000ee2000c1e1d00 */
[----:B------:R-:W-:Y:S01]  /*0280*/  VIADD R13, R27, 0x1900 ;  /* 0x000019001b0d7836 */ /* 0x000fe20000000000 */
[----:B------:R-:W-:-:S03]  /*0290*/  SHF.R.S32.HI R8, RZ, 0x15, R8 ;  /* 0x00000015ff087819 */ /* 0x000fc60000011408 */
[----:B------:R-:W-:-:S06]  /*02a0*/  IMAD.WIDE R12, R13, 0x4, R30 ;  /* 0x000000040d0c7825 */ /* 0x000fcc00078e021e */
[----:B------:R-:W4:Y:S01]  /*02b0*/  LDG.E.128 R12, desc[UR6][R12.64] ;  /* 0x000000060c0c7981 */ /* 0x000f22000c1e1d00 */
[----:B------:R-:W-:Y:S02]  /*02c0*/  SGXT R8, R8, 0x1 ;  /* 0x000000010808781a */ /* 0x000fe40000000200 */
[----:B------:R-:W-:-:S04]  /*02d0*/  LOP3.LUT R9, R3, 0x4, R2, 0xfe, !PT ;  /* 0x0000000403097812 */ /* 0x000fc800078efe02 */
[----:B------:R-:W-:-:S04]  /*02e0*/  LEA.HI R8, R8, R9, RZ, 0x8 ;  /* 0x0000000908087211 */ /* 0x000fc800078f40ff */
[----:B------:R-:W-:-:S04]  /*02f0*/  LOP3.LUT R8, R8, 0xffffff00, RZ, 0xc0, !PT ;  /* 0xffffff0008087812 */ /* 0x000fc800078ec0ff */
[----:B------:R-:W-:Y:S01]  /*0300*/  IADD3 R28, R28, R9, -R8 ;  /* 0x000000091c1c7210 */ /* 0x000fe20007ffe808 */
[----:B------:R-:W-:-:S04]  /*0310*/  VIADD R9, R27, 0x1a00 ;  /* 0x00001a001b097836 */ /* 0x000fc80000000000 */
[----:B------:R-:W-:-:S06]  /*0320*/  IMAD.WIDE R8, R9, 0x4, R30 ;  /* 0x0000000409087825 */ /* 0x000fcc00078e021e */
[----:B------:R-:W5:Y:S01]  /*0330*/  LDG.E.128 R8, desc[UR6][R8.64] ;  /* 0x0000000608087981 */ /* 0x000f62000c1e1d00 */
[C---:B--2---:R-:W-:Y:S02]  /*0340*/  FSETP.GT.AND P0, PT, R16.reuse, R4, PT ;  /* 0x000000041000720b */ /* 0x044fe40003f04000 */
[----:B------:R-:W-:Y:S02]  /*0350*/  FSETP.GT.AND P2, PT, R17, R5, PT ;  /* 0x000000051100720b */ /* 0x000fe40003f44000 */
[----:B------:R-:W-:Y:S02]  /*0360*/  FSETP.NAN.AND P1, PT, R16, R16, PT ;  /* 0x000000101000720b */ /* 0x000fe40003f28000 */
[----:B------:R-:W-:-:S07]  /*0370*/  FSETP.GT.AND P4, PT, R18, R6, PT ;  /* 0x000000061200720b */ /* 0x000fce0003f84000 */
[----:B------:R-:W-:Y:S02]  /*0380*/  @!P0 SEL R16, R16, R4, P1 ;  /* 0x0000000410108207 */ /* 0x000fe40000800000 */
[----:B------:R-:W-:-:S04]  /*0390*/  FSETP.NAN.AND P1, PT, R17, R17, PT ;  /* 0x000000111100720b */ /* 0x000fc80003f28000 */
[----:B------:R-:W-:Y:S02]  /*03a0*/  @!P2 SEL R17, R17, R5, P1 ;  /* 0x000000051111a207 */ /* 0x000fe40000800000 */
[----:B------:R-:W-:Y:S02]  /*03b0*/  FSETP.GT.AND P1, PT, R19, R7, PT ;  /* 0x000000071300720b */ /* 0x000fe40003f24000 */
[----:B------:R-:W-:-:S04]  /*03c0*/  FSETP.NAN.AND P3, PT, R18, R18, PT ;  /* 0x000000121200720b */ /* 0x000fc80003f68000 */
[----:B------:R-:W-:Y:S02]  /*03d0*/  @!P4 SEL R18, R18, R6, P3 ;  /* 0x000000061212c207 */ /* 0x000fe40001800000 */
[----:B------:R-:W-:Y:S01]  /*03e0*/  FSETP.NAN.AND P3, PT, R19, R19, PT ;  /* 0x000000131300720b */ /* 0x000fe20003f68000 */
[----:B------:R-:W-:-:S04]  /*03f0*/  VIADD R5, R27, 0x1b00 ;  /* 0x00001b001b057836 */ /* 0x000fc80000000000 */
[----:B------:R-:W-:Y:S02]  /*0400*/  @!P1 SEL R19, R19, R7, P3 ;  /* 0x0000000713139207 */ /* 0x000fe40001800000 */
[-C--:B---3--:R-:W-:Y:S01]  /*0410*/  FSETP.NAN.AND P3, PT, R23, R23.reuse, PT ;  /* 0x000000171700720b */ /* 0x088fe20003f68000 */
[----:B------:R-:W-:Y:S01]  /*0420*/  IMAD.WIDE R4, R5, 0x4, R30 ;  /* 0x0000000405047825 */ /* 0x000fe200078e021e */
[----:B------:R-:W-:Y:S02]  /*0430*/  FSETP.NAN.AND P5, PT, R22, R22, PT ;  /* 0x000000161600720b */ /* 0x000fe40003fa8000 */
[----:B------:R-:W-:-:S03]  /*0440*/  FSETP.GEU.AND P6, PT, R19, R23, PT ;  /* 0x000000171300720b */ /* 0x000fc60003fce000 */
[----:B------:R-:W2:Y:S06]  /*0450*/  LDG.E.128 R4, desc[UR6][R4.64] ;  /* 0x0000000604047981 */ /* 0x000eac000c1e1d00 */
[----:B------:R-:W-:Y:S02]  /*0460*/  @!P3 SEL R23, R23, R19, !P6 ;  /* 0x000000131717b207 */ /* 0x000fe40007000000 */
[----:B------:R-:W-:-:S04]  /*0470*/  FSETP.GEU.AND P3, PT, R18, R22, PT ;  /* 0x000000161200720b */ /* 0x000fc80003f6e000 */
[----:B------:R-:W-:Y:S02]  /*0480*/  @!P5 SEL R22, R22, R18, !P3 ;  /* 0x000000121616d207 */ /* 0x000fe40005800000 */
[-C--:B------:R-:W-:Y:S02]  /*0490*/  FSETP.NAN.AND P5, PT, R21, R21.reuse, PT ;  /* 0x000000151500720b */ /* 0x080fe40003fa8000 */
[----:B------:R-:W-:Y:S02]  /*04a0*/  SEL R32, RZ, 0x1, !P1 ;  /* 0x00000001ff207807 */ /* 0x000fe40004800000 */
[----:B------:R-:W-:-:S09]  /*04b0*/  FSETP.GEU.AND P1, PT, R17, R21, PT ;  /* 0x000000151100720b */ /* 0x000fd20003f2e000 */
[----:B------:R-:W-:Y:S02]  /*04c0*/  @!P5 SEL R21, R21, R17, !P1 ;  /* 0x000000111515d207 */ /* 0x000fe40004800000 */
[-C--:B------:R-:W-:Y:S02]  /*04d0*/  FSETP.NAN.AND P5, PT, R20, R20.reuse, PT ;  /* 0x000000141400720b */ /* 0x080fe40003fa8000 */
[----:B------:R-:W-:Y:S02]  /*04e0*/  SEL R29, RZ, 0x1, !P4 ;  /* 0x00000001ff1d7807 */ /* 0x000fe40006000000 */
[----:B------:R-:W-:Y:S01]  /*04f0*/  FSETP.GEU.AND P4, PT, R16, R20, PT ;  /* 0x000000141000720b */ /* 0x000fe20003f8e000 */
[----:B------:R-:W-:-:S08]  /*0500*/  VIADD R17, R27, 0x3200 ;  /* 0x000032001b117836 */ /* 0x000fd00000000000 */
[----:B------:R-:W-:Y:S02]  /*0510*/  @!P5 SEL R20, R20, R16, !P4 ;  /* 0x000000101414d207 */ /* 0x000fe40006000000 */
[----:B------:R-:W-:Y:S02]  /*0520*/  SEL R16, RZ, 0x1, !P0 ;  /* 0x00000001ff107807 */ /* 0x000fe40004000000 */
[----:B----4-:R-:W-:Y:S02]  /*0530*/  FSETP.NAN.AND P5, PT, R12, R12, PT ;  /* 0x0000000c0c00720b */ /* 0x010fe40003fa8000 */
[----:B------:R-:W-:Y:S01]  /*0540*/  SEL R26, R16, 0x2, P4 ;  /* 0x00000002101a7807 */ /* 0x000fe20002000000 */
[----:B------:R-:W-:Y:S01]  /*0550*/  IMAD.WIDE R16, R17, 0x4, R30 ;  /* 0x0000000411107825 */ /* 0x000fe200078e021e */
[----:B------:R-:W-:Y:S02]  /*0560*/  SEL R32, R32, 0x2, P6 ;  /* 0x0000000220207807 */ /* 0x000fe40003000000 */
[----:B------:R-:W-:-:S03]  /*0570*/  FSETP.NAN.AND P6, PT, R13, R13, PT ;  /* 0x0000000d0d00720b */ /* 0x000fc60003fc8000 */
[----:B------:R-:W3:Y:S01]  /*0580*/  LDG.E.128 R16, desc[UR6][R16.64] ;  /* 0x0000000610107981 */ /* 0x000ee2000c1e1d00 */
[----:B------:R-:W-:Y:S02]  /*0590*/  SEL R29, R29, 0x2, P3 ;  /* 0x000000021d1d7807 */ /* 0x000fe40001800000 */
[----:B------:R-:W-:Y:S02]  /*05a0*/  FSETP.GEU.AND P3, PT, R20, R12, PT ;  /* 0x0000000c1400720b */ /* 0x000fe40003f6e000 */
[----:B------:R-:W-:Y:S02]  /*05b0*/  SEL R24, RZ, 0x1, !P2 ;  /* 0x00000001ff187807 */ /* 0x000fe40005000000 */
[----:B------:R-:W-:Y:S02]  /*05c0*/  @!P5 SEL R12, R12, R20, !P3 ;  /* 0x000000140c0cd207 */ /* 0x000fe40005800000 */
[----:B------:R-:W-:Y:S02]  /*05d0*/  FSETP.NAN.AND P5, PT, R14, R14, PT ;  /* 0x0000000e0e00720b */ /* 0x000fe40003fa8000 */
[----:B------:R-:W-:-:S04]  /*05e0*/  FSETP.GEU.AND P2, PT, R21, R13, PT ;  /* 0x0000000d1500720b */ /* 0x000fc80003f4e000 */
[----:B------:R-:W-:Y:S02]  /*05f0*/  @!P6 SEL R13, R13, R21, !P2 ;  /* 0x000000150d0de207 */ /* 0x000fe40005000000 */
[----:B------:R-:W-:Y:S01]  /*0600*/  FSETP.NAN.AND P6, PT, R15, R15, PT ;  /* 0x0000000f0f00720b */ /* 0x000fe20003fc8000 */
[----:B------:R-:W-:Y:S01]  /*0610*/  VIADD R21, R27, 0x3300 ;  /* 0x000033001b157836 */ /* 0x000fe20000000000 */
[----:B------:R-:W-:Y:S02]  /*0620*/  SEL R24, R24, 0x2, P1 ;  /* 0x0000000218187807 */ /* 0x000fe40000800000 */
[----:B------:R-:W-:Y:S01]  /*0630*/  FSETP.GEU.AND P1, PT, R22, R14, PT ;  /* 0x0000000e1600720b */ /* 0x000fe20003f2e000 */
[----:B------:R-:W-:-:S03]  /*0640*/  IMAD.WIDE R20, R21, 0x4, R30 ;  /* 0x0000000415147825 */ /* 0x000fc600078e021e */
[----:B------:R-:W-:Y:S02]  /*0650*/  @!P5 SEL R14, R14, R22, !P1 ;  /* 0x000000160e0ed207 */ /* 0x000fe40004800000 */
[----:B------:R-:W-:-:S04]  /*0660*/  FSETP.GEU.AND P5, PT, R23, R15, PT ;  /* 0x0000000f1700720b */ /* 0x000fc80003fae000 */
[----:B------:R-:W-:Y:S02]  /*0670*/  @!P6 SEL R15, R15, R23, !P5 ;  /* 0x000000170f0fe207 */ /* 0x000fe40006800000 */
[----:B------:R-:W4:Y:S01]  /*0680*/  LDG.E.128 R20, desc[UR6][R20.64] ;  /* 0x0000000614147981 */ /* 0x000f22000c1e1d00 */
[-C--:B-----5:R-:W-:Y:S02]  /*0690*/  FSETP.NAN.AND P0, PT, R11, R11.reuse, PT ;  /* 0x0000000b0b00720b */ /* 0x0a0fe40003f08000 */
[----:B------:R-:W-:Y:S02]  /*06a0*/  FSETP.NAN.AND P6, PT, R10, R10, PT ;  /* 0x0000000a0a00720b */ /* 0x000fe40003fc8000 */
[----:B------:R-:W-:Y:S02]  /*06b0*/  FSETP.GEU.AND P4, PT, R15, R11, PT ;  /* 0x0000000b0f00720b */ /* 0x000fe40003f8e000 */
[----:B------:R-:W-:Y:S02]  /*06c0*/  SEL R26, R26, 0x3, P3 ;  /* 0x000000031a1a7807 */ /* 0x000fe40001800000 */
[----:B------:R-:W-:-:S05]  /*06d0*/  FSETP.NAN.AND P3, PT, R9, R9, PT ;  /* 0x000000090900720b */ /* 0x000fca0003f68000 */
[----:B------:R-:W-:Y:S02]  /*06e0*/  @!P0 SEL R11, R11, R15, !P4 ;  /* 0x0000000f0b0b8207 */ /* 0x000fe40006000000 */
[----:B------:R-:W-:-:S04]  /*06f0*/  FSETP.GEU.AND P0, PT, R14, R10, PT ;  /* 0x0000000a0e00720b */ /* 0x000fc80003f0e000 */
[----:B------:R-:W-:Y:S02]  /*0700*/  @!P6 SEL R10, R10, R14, !P0 ;  /* 0x0000000e0a0ae207 */ /* 0x000fe40004000000 */
[----:B------:R-:W-:Y:S02]  /*0710*/  FSETP.NAN.AND P6, PT, R8, R8, PT ;  /* 0x000000080800720b */ /* 0x000fe40003fc8000 */
[----:B------:R-:W-:Y:S02]  /*0720*/  SEL R24, R24, 0x3, P2 ;  /* 0x0000000318187807 */ /* 0x000fe40001000000 */
[----:B------:R-:W-:Y:S02]  /*0730*/  FSETP.GEU.AND P2, PT, R13, R9, PT ;  /* 0x000000090d00720b */ /* 0x000fe40003f4e000 */
[----:B------:R-:W-:Y:S02]  /*0740*/  SEL R29, R29, 0x3, P1 ;  /* 0x000000031d1d7807 */ /* 0x000fe40000800000 */
[----:B------:R-:W-:-:S02]  /*0750*/  @!P3 SEL R9, R9, R13, !P2 ;  /* 0x0000000d0909b207 */ /* 0x000fc40005000000 */
[----:B------:R-:W-:-:S04]  /*0760*/  FSETP.GEU.AND P3, PT, R12, R8, PT ;  /* 0x000000080c00720b */ /* 0x000fc80003f6e000 */
[----:B------:R-:W-:Y:S02]  /*0770*/  @!P6 SEL R8, R8, R12, !P3 ;  /* 0x0000000c0808e207 */ /* 0x000fe40005800000 */
[----:B------:R-:W-:-:S04]  /*0780*/  SEL R32, R32, 0x3, P5 ;  /* 0x0000000320207807 */ /* 0x000fc80002800000 */
[----:B------:R-:W-:Y:S01]  /*0790*/  SEL R32, R32, 0x4, P4 ;  /* 0x0000000420207807 */ /* 0x000fe20002000000 */
[----:B------:R-:W-:Y:S01]  /*07a0*/  VIADD R13, R27, 0x3400 ;  /* 0x000034001b0d7836 */ /* 0x000fe20000000000 */
[----:B------:R-:W-:-:S03]  /*07b0*/  SEL R29, R29, 0x4, P0 ;  /* 0x000000041d1d7807 */ /* 0x000fc60000000000 */
[----:B------:R-:W-:Y:S01]  /*07c0*/  IMAD.WIDE R12, R13, 0x4, R30 ;  /* 0x000000040d0c7825 */ /* 0x000fe200078e021e */
[----:B------:R-:W-:-:S05]  /*07d0*/  SEL R26, R26, 0x4, P3 ;  /* 0x000000041a1a7807 */ /* 0x000fca0001800000 */
[----:B------:R-:W5:Y:S01]  /*07e0*/  LDG.E.128 R12, desc[UR6][R12.64] ;  /* 0x000000060c0c7981 */ /* 0x000f62000c1e1d00 */
[----:B------:R-:W-:Y:S01]  /*07f0*/  IMAD R28, R25, 0x3200, R28 ;  /* 0x00003200191c7824 */ /* 0x000fe200078e021c */
[-C--:B--2---:R-:W-:Y:S02]  /*0800*/  FSETP.NAN.AND P1, PT, R4, R4.reuse, PT ;  /* 0x000000040400720b */ /* 0x084fe40003f28000 */
[----:B------:R-:W-:Y:S02]  /*0810*/  FSETP.NAN.AND P6, PT, R5, R5, PT ;  /* 0x000000050500720b */ /* 0x000fe40003fc8000 */
[----:B------:R-:W-:-:S09]  /*0820*/  FSETP.GEU.AND P5, PT, R8, R4, PT ;  /* 0x000000040800720b */ /* 0x000fd20003fae000 */
[----:B------:R-:W-:Y:S02]  /*0830*/  @!P1 SEL R4, R4, R8, !P5 ;  /* 0x0000000804049207 */ /* 0x000fe40006800000 */
[----:B------:R-:W-:-:S04]  /*0840*/  FSETP.GEU.AND P1, PT, R9, R5, PT ;  /* 0x000000050900720b */ /* 0x000fc80003f2e000 */
[----:B------:R-:W-:Y:S02]  /*0850*/  @!P6 SEL R5, R5, R9, !P1 ;  /* 0x000000090505e207 */ /* 0x000fe40004800000 */
[-C--:B------:R-:W-:Y:S02]  /*0860*/  FSETP.NAN.AND P6, PT, R6, R6.reuse, PT ;  /* 0x000000060600720b */ /* 0x080fe40003fc8000 */
[----:B------:R-:W-:-:S11]  /*0870*/  FSETP.GEU.AND P4, PT, R10, R6, PT ;  /* 0x000000060a00720b */ /* 0x000fd60003f8e000 */
[----:B------:R-:W-:Y:S02]  /*0880*/  @!P6 SEL R6, R6, R10, !P4 ;  /* 0x0000000a0606e207 */ /* 0x000fe40006000000 */
[-C--:B------:R-:W-:Y:S02]  /*0890*/  FSETP.NAN.AND P6, PT, R7, R7.reuse, PT ;  /* 0x000000070700720b */ /* 0x080fe40003fc8000 */
[----:B------:R-:W-:Y:S02]  /*08a0*/  FSETP.GEU.AND P0, PT, R11, R7, PT ;  /* 0x000000070b00720b */ /* 0x000fe40003f0e000 */
[----:B------:R-:W-:-:S09]  /*08b0*/  SEL R8, R24, 0x4, P2 ;  /* 0x0000000418087807 */ /* 0x000fd20001000000 */
[----:B------:R-:W-:Y:S02]  /*08c0*/  @!P6 SEL R7, R7, R11, !P0 ;  /* 0x0000000b0707e207 */ /* 0x000fe40004000000 */
[-C--:B---3--:R-:W-:Y:S02]  /*08d0*/  FSETP.NAN.AND P6, PT, R19, R19.reuse, PT ;  /* 0x000000131300720b */ /* 0x088fe40003fc8000 */
[-C--:B------:R-:W-:Y:S02]  /*08e0*/  FSETP.NAN.AND P3, PT, R18, R18.reuse, PT ;  /* 0x000000121200720b */ /* 0x080fe40003f68000 */
[----:B------:R-:W-:Y:S02]  /*08f0*/  FSETP.GEU.AND P2, PT, R7, R19, PT ;  /* 0x000000130700720b */ /* 0x000fe40003f4e000 */
[----:B------:R-:W-:Y:S02]  /*0900*/  SEL R26, R26, 0x5, P5 ;  /* 0x000000051a1a7807 */ /* 0x000fe40002800000 */
[----:B------:R-:W-:-:S05]  /*0910*/  FSETP.GEU.AND P5, PT, R6, R18, PT ;  /* 0x000000120600720b */ /* 0x000fca0003fae000 */
[----:B------:R-:W-:Y:S02]  /*0920*/  @!P6 SEL R19, R19, R7, !P2 ;  /* 0x000000071313e207 */ /* 0x000fe40005000000 */
[-C--:B------:R-:W-:Y:S02]  /*0930*/  FSETP.NAN.AND P6, PT, R17, R17.reuse, PT ;  /* 0x000000111100720b */ /* 0x080fe40003fc8000 */
[----:B------:R-:W-:Y:S02]  /*0940*/  @!P3 SEL R18, R18, R6, !P5 ;  /* 0x000000061212b207 */ /* 0x000fe40006800000 */
[----:B------:R-:W-:Y:S02]  /*0950*/  FSETP.NAN.AND P3, PT, R16, R16, PT ;  /* 0x000000101000720b */ /* 0x000fe40003f68000 */
[----:B------:R-:W-:Y:S02]  /*0960*/  SEL R8, R8, 0x5, P1 ;  /* 0x0000000508087807 */ /* 0x000fe40000800000 */
[----:B------:R-:W-:-:S02]  /*0970*/  FSETP.GEU.AND P1, PT, R5, R17, PT ;  /* 0x000000110500720b */ /* 0x000fc40003f2e000 */
[----:B------:R-:W-:-:S03]  /*0980*/  SEL R24, R32, 0x5, P0 ;  /* 0x0000000520187807 */ /* 0x000fc60000000000 */
[----:B------:R-:W-:Y:S02]  /*0990*/  @!P6 SEL R17, R17, R5, !P1 ;  /* 0x000000051111e207 */ /* 0x000fe40004800000 */
[----:B------:R-:W-:Y:S02]  /*09a0*/  FSETP.GEU.AND P0, PT, R4, R16, PT ;  /* 0x000000100400720b */ /* 0x000fe40003f0e000 */
[----:B----4-:R-:W-:Y:S02]  /*09b0*/  FSETP.NAN.AND P6, PT, R20, R20, PT ;  /* 0x000000141400720b */ /* 0x010fe40003fc8000 */
[----:B------:R-:W-:Y:S02]  /*09c0*/  SEL R27, R29, 0x5, P4 ;  /* 0x000000051d1b7807 */ /* 0x000fe40002000000 */
[----:B------:R-:W-:Y:S02]  /*09d0*/  FSETP.NAN.AND P4, PT, R21, R21, PT ;  /* 0x000000151500720b */ /* 0x000fe40003f88000 */
[----:B------:R-:W-:-:S02]  /*09e0*/  @!P3 SEL R16, R16, R4, !P0 ;  /* 0x000000041010b207 */ /* 0x000fc40004000000 */
[----:B------:R-:W-:Y:S02]  /*09f0*/  SEL R24, R24, 0x6, P2 ;  /* 0x0000000618187807 */ /* 0x000fe40001000000 */
[----:B------:R-:W-:Y:S02]  /*0a00*/  FSETP.NAN.AND P3, PT, R22, R22, PT ;  /* 0x000000161600720b */ /* 0x000fe40003f68000 */
[----:B------:R-:W-:Y:S02]  /*0a10*/  FSETP.GEU.AND P2, PT, R16, R20, PT ;  /* 0x000000141000720b */ /* 0x000fe40003f4e000 */
[----:B------:R-:W-:Y:S02]  /*0a20*/  SEL R27, R27, 0x6, P5 ;  /* 0x000000061b1b7807 */ /* 0x000fe40002800000 */
[----:B------:R-:W-:Y:S02]  /*0a30*/  FSETP.GEU.AND P5, PT, R17, R21, PT ;  /* 0x000000151100720b */ /* 0x000fe40003fae000 */
[----:B------:R-:W-:-:S02]  /*0a40*/  @!P6 SEL R20, R20, R16, !P2 ;  /* 0x000000101414e207 */ /* 0x000fc40005000000 */
[----:B------:R-:W-:Y:S01]  /*0a50*/  FSETP.NAN.AND P6, PT, R23, R23, PT ;  /* 0x000000171700720b */ /* 0x000fe20003fc8000 */
[----:B------:R-:W-:Y:S01]  /*0a60*/  VIADD R5, R28, 0x100 ;  /* 0x000001001c057836 */ /* 0x000fe20000000000 */
[----:B------:R-:W-:Y:S02]  /*0a70*/  @!P4 SEL R21, R21, R17, !P5 ;  /* 0x000000111515c207 */ /* 0x000fe40006800000 */
[----:B------:R-:W-:Y:S01]  /*0a80*/  FSETP.GEU.AND P4, PT, R18, R22, PT ;  /* 0x000000161200720b */ /* 0x000fe20003f8e000 */
[----:B------:R-:W-:-:S03]  /*0a90*/  IMAD.WIDE R16, R28, 0x4, R30 ;  /* 0x000000041c107825 */ /* 0x000fc600078e021e */
[----:B------:R-:W-:Y:S01]  /*0aa0*/  @!P3 SEL R22, R22, R18, !P4 ;  /* 0x000000121616b207 */ /* 0x000fe20006000000 */
[----:B------:R-:W-:Y:S01]  /*0ab0*/  IMAD.WIDE R4, R5, 0x4, R30 ;  /* 0x0000000405047825 */ /* 0x000fe200078e021e */
[----:B------:R-:W-:-:S04]  /*0ac0*/  FSETP.GEU.AND P3, PT, R19, R23, PT ;  /* 0x000000171300720b */ /* 0x000fc80003f6e000 */
[----:B------:R-:W-:Y:S01]  /*0ad0*/  @!P6 SEL R23, R23, R19, !P3 ;  /* 0x000000131717e207 */ /* 0x000fe20005800000 */
[----:B------:R-:W2:Y:S04]  /*0ae0*/  LDG.E.128 R4, desc[UR6][R4.64] ;  /* 0x0000000604047981 */ /* 0x000ea8000c1e1d00 */
[----:B------:R-:W2:Y:S01]  /*0af0*/  LDG.E.128 R16, desc[UR6][R16.64] ;  /* 0x0000000610107981 */ /* 0x000ea2000c1e1d00 */
[----:B------:R-:W-:Y:S01]  /*0b00*/  VIADD R9, R28, 0x200 ;  /* 0x000002001c097836 */ /* 0x000fe20000000000 */
[----:B------:R-:W-:-:S03]  /*0b10*/  SEL R29, R8, 0x6, P1 ;  /* 0x00000006081d7807 */ /* 0x000fc60000800000 */
[----:B------:R-:W-:-:S06]  /*0b20*/  IMAD.WIDE R8, R9, 0x4, R30 ;  /* 0x0000000409087825 */ /* 0x000fcc00078e021e */
[----:B------:R-:W3:Y:S01]  /*0b30*/  LDG.E.128 R8, desc[UR6][R8.64] ;  /* 0x0000000608087981 */ /* 0x000ee2000c1e1d00 */
[-C--:B-----5:R-:W-:Y:S02]  /*0b40*/  FSETP.NAN.AND P6, PT, R15, R15.reuse, PT ;  /* 0x0000000f0f00720b */ /* 0x0a0fe40003fc8000 */
[----:B------:R-:W-:Y:S02]  /*0b50*/  FSETP.GEU.AND P1, PT, R23, R15, PT ;  /* 0x0000000f1700720b */ /* 0x000fe40003f2e000 */
[----:B------:R-:W-:-:S09]  /*0b60*/  SEL R25, R26, 0x6, P0 ;  /* 0x000000061a197807 */ /* 0x000fd20000000000 */
[----:B------:R-:W-:Y:S02]  /*0b70*/  @!P6 FSEL R15, R15, R23, !P1 ;  /* 0x000000170f0fe208 */ /* 0x000fe40004800000 */
[-C--:B------:R-:W-:Y:S02]  /*0b80*/  FSETP.NAN.AND P6, PT, R14, R14.reuse, PT ;  /* 0x0000000e0e00720b */ /* 0x080fe40003fc8000 */
        /* <DEDUP_REMOVED lines=11> */
[C---:B--2---:R-:W-:Y:S02]  /*0c40*/  FSETP.GT.AND P6, PT, R7.reuse, R19, PT ;  /* 0x000000130700720b */ /* 0x044fe40003fc4000 */
[----:B------:R-:W-:Y:S02]  /*0c50*/  FSETP.NAN.AND P4, PT, R7, R7, PT ;  /* 0x000000070700720b */ /* 0x000fe40003f88000 */
[----:B------:R-:W-:-:S09]  /*0c60*/  SEL R21, RZ, 0x1, !P6 ;  /* 0x00000001ff157807 */ /* 0x000fd20007000000 */
[----:B------:R-:W-:Y:S02]  /*0c70*/  @!P6 SEL R7, R7, R19, P4 ;  /* 0x000000130707e207 */ /* 0x000fe40002000000 */
[C---:B------:R-:W-:Y:S02]  /*0c80*/  FSETP.GT.AND P4, PT, R6.reuse, R18, PT ;  /* 0x000000120600720b */ /* 0x040fe40003f84000 */
[----:B------:R-:W-:Y:S02]  /*0c90*/  FSETP.NAN.AND P6, PT, R6, R6, PT ;  /* 0x000000060600720b */ /* 0x000fe40003fc8000 */
[----:B------:R-:W-:-:S09]  /*0ca0*/  SEL R32, RZ, 0x1, !P4 ;  /* 0x00000001ff207807 */ /* 0x000fd20006000000 */
[----:B------:R-:W-:Y:S02]  /*0cb0*/  @!P4 SEL R6, R6, R18, P6 ;  /* 0x000000120606c207 */ /* 0x000fe40003000000 */
[C---:B------:R-:W-:Y:S02]  /*0cc0*/  FSETP.GT.AND P6, PT, R5.reuse, R17, PT ;  /* 0x000000110500720b */ /* 0x040fe40003fc4000 */
[----:B------:R-:W-:Y:S02]  /*0cd0*/  FSETP.NAN.AND P4, PT, R5, R5, PT ;  /* 0x000000050500720b */ /* 0x000fe40003f88000 */
[----:B------:R-:W-:-:S09]  /*0ce0*/  SEL R33, RZ, 0x1, !P6 ;  /* 0x00000001ff217807 */ /* 0x000fd20007000000 */
[----:B------:R-:W-:Y:S02]  /*0cf0*/  @!P6 SEL R5, R5, R17, P4 ;  /* 0x000000110505e207 */ /* 0x000fe40002000000 */
[----:B------:R-:W-:Y:S01]  /*0d00*/  FSETP.GT.AND P4, PT, R4, R16, PT ;  /* 0x000000100400720b */ /* 0x000fe20003f84000 */
[----:B------:R-:W-:Y:S01]  /*0d10*/  VIADD R17, R28, 0x1900 ;  /* 0x000019001c117836 */ /* 0x000fe20000000000 */
[----:B------:R-:W-:-:S11]  /*0d20*/  FSETP.NAN.AND P6, PT, R4, R4, PT ;  /* 0x000000040400720b */ /* 0x000fd60003fc8000 */
[----:B------:R-:W-:Y:S01]  /*0d30*/  @!P4 SEL R4, R4, R16, P6 ;  /* 0x000000100404c207 */ /* 0x000fe20003000000 */
[----:B------:R-:W-:-:S06]  /*0d40*/  IMAD.WIDE R16, R17, 0x4, R30 ;  /* 0x0000000411107825 */ /* 0x000fcc00078e021e */
[----:B------:R-:W2:Y:S01]  /*0d50*/  LDG.E.128 R16, desc[UR6][R16.64] ;  /* 0x0000000610107981 */ /* 0x000ea2000c1e1d00 */
[-C--:B---3--:R-:W-:Y:S02]  /*0d60*/  FSETP.NAN.AND P6, PT, R8, R8.reuse, PT ;  /* 0x000000080800720b */ /* 0x088fe40003fc8000 */
[----:B------:R-:W-:Y:S02]  /*0d70*/  SEL R20, RZ, 0x1, !P4 ;  /* 0x00000001ff147807 */ /* 0x000fe40006000000 */
[----:B------:R-:W-:-:S09]  /*0d80*/  FSETP.GEU.AND P4, PT, R4, R8, PT ;  /* 0x000000080400720b */ /* 0x000fd20003f8e000 */
[----:B------:R-:W-:Y:S02]  /*0d90*/  @!P6 SEL R8, R8, R4, !P4 ;  /* 0x000000040808e207 */ /* 0x000fe40006000000 */
[-C--:B------:R-:W-:Y:S02]  /*0da0*/  FSETP.NAN.AND P6, PT, R9, R9.reuse, PT ;  /* 0x000000090900720b */ /* 0x080fe40003fc8000 */
[----:B------:R-:W-:Y:S02]  /*0db0*/  SEL R20, R20, 0x2, P4 ;  /* 0x0000000214147807 */ /* 0x000fe40002000000 */
[----:B------:R-:W-:-:S09]  /*0dc0*/  FSETP.GEU.AND P4, PT, R5, R9, PT ;  /* 0x000000090500720b */ /* 0x000fd20003f8e000 */
[----:B------:R-:W-:Y:S02]  /*0dd0*/  @!P6 SEL R9, R9, R5, !P4 ;  /* 0x000000050909e207 */ /* 0x000fe40006000000 */
[-C--:B------:R-:W-:Y:S02]  /*0de0*/  FSETP.NAN.AND P6, PT, R10, R10.reuse, PT ;  /* 0x0000000a0a00720b */ /* 0x080fe40003fc8000 */
[----:B------:R-:W-:Y:S02]  /*0df0*/  SEL R33, R33, 0x2, P4 ;  /* 0x0000000221217807 */ /* 0x000fe40002000000 */
[----:B------:R-:W-:Y:S01]  /*0e00*/  FSETP.GEU.AND P4, PT, R6, R10, PT ;  /* 0x0000000a0600720b */ /* 0x000fe20003f8e000 */
[----:B------:R-:W-:-:S08]  /*0e10*/  VIADD R5, R28, 0x1a00 ;  /* 0x00001a001c057836 */ /* 0x000fd00000000000 */
[----:B------:R-:W-:Y:S02]  /*0e20*/  @!P6 SEL R10, R10, R6, !P4 ;  /* 0x000000060a0ae207 */ /* 0x000fe40006000000 */
[-C--:B------:R-:W-:Y:S01]  /*0e30*/  FSETP.NAN.AND P6, PT, R11, R11.reuse, PT ;  /* 0x0000000b0b00720b */ /* 0x080fe20003fc8000 */
[----:B------:R-:W-:Y:S01]  /*0e40*/  IMAD.WIDE R4, R5, 0x4, R30 ;  /* 0x0000000405047825 */ /* 0x000fe200078e021e */
[----:B------:R-:W-:Y:S02]  /*0e50*/  SEL R32, R32, 0x2, P4 ;  /* 0x0000000220207807 */ /* 0x000fe40002000000 */
[----:B------:R-:W-:-:S09]  /*0e60*/  FSETP.GEU.AND P4, PT, R7, R11, PT ;  /* 0x0000000b0700720b */ /* 0x000fd20003f8e000 */
[----:B------:R-:W-:Y:S02]  /*0e70*/  @!P6 SEL R11, R11, R7, !P4 ;  /* 0x000000070b0be207 */ /* 0x000fe40006000000 */
[----:B------:R-:W3:Y:S01]  /*0e80*/  LDG.E.128 R4, desc[UR6][R4.64] ;  /* 0x0000000604047981 */ /* 0x000ee2000c1e1d00 */
[----:B------:R-:W-:Y:S02]  /*0e90*/  SEL R21, R21, 0x2, P4 ;  /* 0x0000000215157807 */ /* 0x000fe40002000000 */
[-C--:B--2---:R-:W-:Y:S02]  /*0ea0*/  FSETP.NAN.AND P6, PT, R19, R19.reuse, PT ;  /* 0x000000131300720b */ /* 0x084fe40003fc8000 */
[----:B------:R-:W-:-:S11]  /*0eb0*/  FSETP.GEU.AND P4, PT, R11, R19, PT ;  /* 0x000000130b00720b */ /* 0x000fd60003f8e000 */
[----:B------:R-:W-:Y:S02]  /*0ec0*/  @!P6 SEL R19, R19, R11, !P4 ;  /* 0x0000000b1313e207 */ /* 0x000fe40006000000 */
[-C--:B------:R-:W-:Y:S02]  /*0ed0*/  FSETP.NAN.AND P6, PT, R18, R18.reuse, PT ;  /* 0x000000121200720b */ /* 0x080fe40003fc8000 */
[----:B------:R-:W-:Y:S02]  /*0ee0*/  SEL R21, R21, 0x3, P4 ;  /* 0x0000000315157807 */ /* 0x000fe40002000000 */
[----:B------:R-:W-:-:S09]  /*0ef0*/  FSETP.GEU.AND P4, PT, R10, R18, PT ;  /* 0x000000120a00720b */ /* 0x000fd20003f8e000 */
[----:B------:R-:W-:Y:S02]  /*0f00*/  @!P6 SEL R18, R18, R10, !P4 ;  /* 0x0000000a1212e207 */ /* 0x000fe40006000000 */
[-C--:B------:R-:W-:Y:S02]  /*0f10*/  FSETP.NAN.AND P6, PT, R17, R17.reuse, PT ;  /* 0x000000111100720b */ /* 0x080fe40003fc8000 */
[----:B------:R-:W-:Y:S02]  /*0f20*/  SEL R32, R32, 0x3, P4 ;  /* 0x0000000320207807 */ /* 0x000fe40002000000 */
[----:B------:R-:W-:-:S09]  /*0f30*/  FSETP.GEU.AND P4, PT, R9, R17, PT ;  /* 0x000000110900720b */ /* 0x000fd20003f8e000 */
[----:B------:R-:W-:Y:S02]  /*0f40*/  @!P6 SEL R17, R17, R9, !P4 ;  /* 0x000000091111e207 */ /* 0x000fe40006000000 */
[-C--:B------:R-:W-:Y:S02]  /*0f50*/  FSETP.NAN.AND P6, PT, R16, R16.reuse, PT ;  /* 0x000000101000720b */ /* 0x080fe40003fc8000 */
[----:B------:R-:W-:Y:S01]  /*0f60*/  SEL R33, R33, 0x3, P4 ;  /* 0x0000000321217807 */ /* 0x000fe20002000000 */
[----:B------:R-:W-:Y:S01]  /*0f70*/  VIADD R9, R28, 0x1b00 ;  /* 0x00001b001c097836 */ /* 0x000fe20000000000 */
[----:B------:R-:W-:-:S09]  /*0f80*/  FSETP.GEU.AND P4, PT, R8, R16, PT ;  /* 0x000000100800720b */ /* 0x000fd20003f8e000 */
[----:B------:R-:W-:Y:S01]  /*0f90*/  @!P6 SEL R16, R16, R8, !P4 ;  /* 0x000000081010e207 */ /* 0x000fe20006000000 */
[----:B------:R-:W-:-:S06]  /*0fa0*/  IMAD.WIDE R8, R9, 0x4, R30 ;  /* 0x0000000409087825 */ /* 0x000fcc00078e021e */
[----:B------:R-:W2:Y:S01]  /*0fb0*/  LDG.E.128 R8, desc[UR6][R8.64] ;  /* 0x0000000608087981 */ /* 0x000ea2000c1e1d00 */
[-C--:B---3--:R-:W-:Y:S02]  /*0fc0*/  FSETP.NAN.AND P6, PT, R4, R4.reuse, PT ;  /* 0x000000040400720b */ /* 0x088fe40003fc8000 */
        /* <DEDUP_REMOVED lines=35> */
[----:B------:R-:W-:Y:S01]  /*1200*/  IMAD.WIDE R4, R5, 0x4, R30 ;  /* 0x0000000405047825 */ /* 0x000fe200078e021e */
[----:B---3--:R-:W-:-:S05]  /*1210*/  FSETP.NAN.AND P6, PT, R16, R16, PT ;  /* 0x000000101000720b */ /* 0x008fca0003fc8000 */
[----:B------:R-:W2:Y:S01]  /*1220*/  LDG.E.128 R4, desc[UR6][R4.64] ;  /* 0x0000000604047981 */ /* 0x000ea2000c1e1d00 */
[----:B------:R-:W-:Y:S02]  /*1230*/  SEL R20, R20, 0x5, P4 ;  /* 0x0000000514147807 */ /* 0x000fe40002000000 */
[----:B------:R-:W-:Y:S01]  /*1240*/  FSETP.GEU.AND P4, PT, R8, R16, PT ;  /* 0x000000100800720b */ /* 0x000fe20003f8e000 */
[----:B------:R-:W-:-:S04]  /*1250*/  VIADD R21, R28, 0x3400 ;  /* 0x000034001c157836 */ /* 0x000fc80000000000 */
[----:B------:R-:W-:Y:S02]  /*1260*/  @!P6 SEL R16, R16, R8, !P4 ;  /* 0x000000081010e207 */ /* 0x000fe40006000000 */
[----:B------:R-:W-:Y:S01]  /*1270*/  SEL R8, R20, 0x6, P4 ;  /* 0x0000000614087807 */ /* 0x000fe20002000000 */
[----:B------:R-:W-:-:S06]  /*1280*/  IMAD.WIDE R20, R21, 0x4, R30 ;  /* 0x0000000415147825 */ /* 0x000fcc00078e021e */
[----:B------:R-:W3:Y:S01]  /*1290*/  LDG.E.128 R20, desc[UR6][R20.64] ;  /* 0x0000000614147981 */ /* 0x000ee2000c1e1d00 */
[-C--:B------:R-:W-:Y:S02]  /*12a0*/  FSETP.NAN.AND P6, PT, R17, R17.reuse, PT ;  /* 0x000000111100720b */ /* 0x080fe40003fc8000 */
        /* <DEDUP_REMOVED lines=8> */
[----:B------:R-:W-:Y:S02]  /*1330*/  FSETP.GEU.AND P4, PT, R11, R19, PT ;  /* 0x000000130b00720b */ /* 0x000fe40003f8e000 */
[----:B------:R-:W-:-:S07]  /*1340*/  SEL R9, R24, 0x7, P3 ;  /* 0x0000000718097807 */ /* 0x000fce0001800000 */
[----:B------:R-:W-:Y:S02]  /*1350*/  @!P6 SEL R19, R19, R11, !P4 ;  /* 0x0000000b1313e207 */ /* 0x000fe40006000000 */
[----:B------:R-:W-:Y:S02]  /*1360*/  SEL R29, R29, 0x6, P4 ;  /* 0x000000061d1d7807 */ /* 0x000fe40002000000 */
[----:B------:R-:W-:Y:S02]  /*1370*/  SEL R9, R9, 0x8, P1 ;  /* 0x0000000809097807 */ /* 0x000fe40000800000 */
[----:B------:R-:W-:Y:S01]  /*1380*/  SEL R26, R26, 0x8, P2 ;  /* 0x000000081a1a7807 */ /* 0x000fe20001000000 */
[----:B------:R-:W1:Y:S01]  /*1390*/  S2UR UR5, SR_CgaCtaId ;  /* 0x00000000000579c3 */ /* 0x000e620000008800 */
[----:B------:R-:W-:Y:S01]  /*13a0*/  SEL R25, R25, 0x8, P5 ;  /* 0x0000000819197807 */ /* 0x000fe20002800000 */
[----:B------:R-:W4:Y:S01]  /*13b0*/  S2R R10, SR_TID.X ;  /* 0x00000000000a7919 */ /* 0x000f220000002100 */
[----:B------:R-:W-:Y:S01]  /*13c0*/  LOP3.LUT R11, R3, R2, RZ, 0xfc, !PT ;  /* 0x00000002030b7212 */ /* 0x000fe200078efcff */
[----:B------:R-:W-:-:S02]  /*13d0*/  UMOV UR4, 0x400 ;  /* 0x0000040000047882 */ /* 0x000fc40000000000 */
[----:B-1----:R-:W-:-:S06]  /*13e0*/  UPRMT UR4, UR5, 0x654, UR4 ;  /* 0x0000065405047896 */ /* 0x002fcc0008000004 */
[----:B------:R-:W-:Y:S01]  /*13f0*/  LEA R2, R2, UR4, 0x2 ;  /* 0x0000000402027c11 */ /* 0x000fe2000f8e10ff */
[----:B----4-:R-:W-:-:S05]  /*1400*/  IMAD.SHL.U32 R10, R10, 0x4, RZ ;  /* 0x000000040a0a7824 */ /* 0x010fca00078e00ff */
[----:B------:R-:W-:Y:S01]  /*1410*/  LOP3.LUT R10, R10, 0x1fc, RZ, 0xc0, !PT ;  /* 0x000001fc0a0a7812 */ /* 0x000fe200078ec0ff */
[----:B------:R-:W-:-:S05]  /*1420*/  IMAD.SHL.U32 R0, R0, 0x4, RZ ;  /* 0x0000000400007824 */ /* 0x000fca00078e00ff */
[----:B------:R-:W-:Y:S02]  /*1430*/  LOP3.LUT R0, R0, 0x1fc, RZ, 0xc0, !PT ;  /* 0x000001fc00007812 */ /* 0x000fe400078ec0ff */
[-C--:B--2---:R-:W-:Y:S02]  /*1440*/  FSETP.NAN.AND P6, PT, R7, R7.reuse, PT ;  /* 0x000000070700720b */ /* 0x084fe40003fc8000 */
[----:B------:R-:W-:Y:S02]  /*1450*/  FSETP.NAN.AND P3, PT, R6, R6, PT ;  /* 0x000000060600720b */ /* 0x000fe40003f68000 */
[----:B------:R-:W-:Y:S02]  /*1460*/  FSETP.GEU.AND P4, PT, R19, R7, PT ;  /* 0x000000071300720b */ /* 0x000fe40003f8e000 */
[----:B------:R-:W-:-:S07]  /*1470*/  FSETP.NAN.AND P1, PT, R5, R5, PT ;  /* 0x000000050500720b */ /* 0x000fce0003f28000 */
[----:B------:R-:W-:Y:S02]  /*1480*/  @!P6 SEL R7, R7, R19, !P4 ;  /* 0x000000130707e207 */ /* 0x000fe40006000000 */
[----:B------:R-:W-:-:S04]  /*1490*/  FSETP.GEU.AND P6, PT, R18, R6, PT ;  /* 0x000000061200720b */ /* 0x000fc80003fce000 */
[----:B------:R-:W-:Y:S02]  /*14a0*/  @!P3 SEL R6, R6, R18, !P6 ;  /* 0x000000120606b207 */ /* 0x000fe40007000000 */
[----:B------:R-:W-:Y:S02]  /*14b0*/  SEL R18, R27, 0x8, P0 ;  /* 0x000000081b127807 */ /* 0x000fe40000000000 */
[----:B------:R-:W-:Y:S02]  /*14c0*/  FSETP.NAN.AND P0, PT, R4, R4, PT ;  /* 0x000000040400720b */ /* 0x000fe40003f08000 */
[----:B------:R-:W-:-:S04]  /*14d0*/  FSETP.GEU.AND P3, PT, R17, R5, PT ;  /* 0x000000051100720b */ /* 0x000fc80003f6e000 */
[----:B------:R-:W-:Y:S02]  /*14e0*/  @!P1 SEL R5, R5, R17, !P3 ;  /* 0x0000001105059207 */ /* 0x000fe40005800000 */
[----:B------:R-:W-:Y:S02]  /*14f0*/  SEL R33, R33, 0x7, P3 ;  /* 0x0000000721217807 */ /* 0x000fe40001800000 */
[----:B---3--:R-:W-:Y:S02]  /*1500*/  FSETP.NAN.AND P3, PT, R23, R23, PT ;  /* 0x000000171700720b */ /* 0x008fe40003f68000 */
[----:B------:R-:W-:Y:S02]  /*1510*/  FSETP.GEU.AND P1, PT, R16, R4, PT ;  /* 0x000000041000720b */ /* 0x000fe40003f2e000 */
[----:B------:R-:W-:Y:S02]  /*1520*/  FSETP.NAN.AND P2, PT, R22, R22, PT ;  /* 0x000000161600720b */ /* 0x000fe40003f48000 */
[----:B------:R-:W-:-:S02]  /*1530*/  @!P0 SEL R4, R4, R16, !P1 ;  /* 0x0000001004048207 */ /* 0x000fc40004800000 */
[----:B------:R-:W-:Y:S02]  /*1540*/  FSETP.GEU.AND P0, PT, R7, R23, PT ;  /* 0x000000170700720b */ /* 0x000fe40003f0e000 */
[----:B------:R-:W-:Y:S02]  /*1550*/  SEL R8, R8, 0x7, P1 ;  /* 0x0000000708087807 */ /* 0x000fe40000800000 */
[----:B------:R-:W-:Y:S02]  /*1560*/  FSETP.NAN.AND P1, PT, R21, R21, PT ;  /* 0x000000151500720b */ /* 0x000fe40003f28000 */
[----:B------:R-:W-:Y:S02]  /*1570*/  @!P3 FSEL R23, R23, R7, !P0 ;  /* 0x000000071717b208 */ /* 0x000fe40004000000 */
[----:B------:R-:W-:Y:S02]  /*1580*/  FSETP.GEU.AND P3, PT, R6, R22, PT ;  /* 0x000000160600720b */ /* 0x000fe40003f6e000 */
[----:B------:R-:W-:-:S02]  /*1590*/  FSETP.NAN.AND P5, PT, R20, R20, PT ;  /* 0x000000141400720b */ /* 0x000fc40003fa8000 */
[----:B------:R-:W-:Y:S02]  /*15a0*/  @!P2 FSEL R22, R22, R6, !P3 ;  /* 0x000000061616a208 */ /* 0x000fe40005800000 */
[----:B------:R-:W-:Y:S02]  /*15b0*/  FSETP.GEU.AND P2, PT, R5, R21, PT ;  /* 0x000000150500720b */ /* 0x000fe40003f4e000 */
[----:B------:R-:W-:Y:S02]  /*15c0*/  SEL R32, R32, 0x7, P6 ;  /* 0x0000000720207807 */ /* 0x000fe40003000000 */
[----:B------:R-:W-:Y:S02]  /*15d0*/  @!P1 FSEL R21, R21, R5, !P2 ;  /* 0x0000000515159208 */ /* 0x000fe40005000000 */
[----:B------:R-:W-:Y:S02]  /*15e0*/  FSETP.GEU.AND P1, PT, R4, R20, PT ;  /* 0x000000140400720b */ /* 0x000fe40003f2e000 */
[----:B------:R-:W-:-:S02]  /*15f0*/  SEL R29, R29, 0x7, P4 ;  /* 0x000000071d1d7807 */ /* 0x000fc40002000000 */
[----:B------:R-:W-:Y:S02]  /*1600*/  SEL R16, R8, 0x8, P1 ;  /* 0x0000000808107807 */ /* 0x000fe40000800000 */
[----:B------:R-:W-:Y:S02]  /*1610*/  @!P5 FSEL R20, R20, R4, !P1 ;  /* 0x000000041414d208 */ /* 0x000fe40004800000 */
[----:B------:R-:W-:Y:S02]  /*1620*/  SEL R5, R32, 0x8, P3 ;  /* 0x0000000820057807 */ /* 0x000fe40001800000 */
[----:B------:R-:W-:Y:S02]  /*1630*/  SEL R8, R29, 0x8, P0 ;  /* 0x000000081d087807 */ /* 0x000fe40000000000 */
[----:B------:R-:W-:Y:S02]  /*1640*/  IADD3 R4, P0, R11, UR8, RZ ;  /* 0x000000080b047c10 */ /* 0x000fe4000ff1e0ff */
[----:B------:R-:W-:-:S02]  /*1650*/  FSETP.GEU.AND P4, PT, R15, RZ, PT ;  /* 0x000000ff0f00720b */ /* 0x000fc40003f8e000 */
[C---:B------:R-:W-:Y:S02]  /*1660*/  FSETP.GEU.AND P5, PT, R14.reuse, RZ, PT ;  /* 0x000000ff0e00720b */ /* 0x040fe40003fae000 */
[----:B------:R-:W-:Y:S02]  /*1670*/  SEL R7, R33, 0x8, P2 ;  /* 0x0000000821077807 */ /* 0x000fe40001000000 */
[----:B------:R-:W-:Y:S02]  /*1680*/  PRMT R8, R5, 0x3340, R8 ;  /* 0x0000334005087816 */ /* 0x000fe40000000008 */
[----:B------:R-:W-:Y:S02]  /*1690*/  LEA.HI.X.SX32 R5, R11, UR9, 0x1, P0 ;  /* 0x000000090b057c11 */ /* 0x000fe400080f0eff */
[----:B------:R-:W-:Y:S02]  /*16a0*/  SEL R15, R15, RZ, P4 ;  /* 0x000000ff0f0f7207 */ /* 0x000fe40002000000 */
[----:B------:R-:W-:-:S02]  /*16b0*/  SEL R14, R14, RZ, P5 ;  /* 0x000000ff0e0e7207 */ /* 0x000fc40002800000 */
[----:B------:R-:W-:Y:S02]  /*16c0*/  PRMT R9, R18, 0x3340, R9 ;  /* 0x0000334012097816 */ /* 0x000fe40000000009 */
[----:B------:R-:W-:Y:S02]  /*16d0*/  PRMT R6, R25, 0x3340, R26 ;  /* 0x0000334019067816 */ /* 0x000fe4000000001a */
[----:B------:R-:W-:Y:S01]  /*16e0*/  PRMT R7, R16, 0x3340, R7 ;  /* 0x0000334010077816 */ /* 0x000fe20000000007 */
[----:B------:R-:W1:Y:S01]  /*16f0*/  LDC.64 R24, c[0x0][0x210] ;  /* 0x00008400ff187b82 */ /* 0x000e620000000a00 */
[----:B------:R-:W-:Y:S02]  /*1700*/  FSETP.GEU.AND P0, PT, R13, RZ, PT ;  /* 0x000000ff0d00720b */ /* 0x000fe40003f0e000 */
[----:B------:R-:W-:Y:S02]  /*1710*/  FSETP.GEU.AND P1, PT, R12, RZ, PT ;  /* 0x000000ff0c00720b */ /* 0x000fe40003f2e000 */
[----:B------:R-:W-:-:S02]  /*1720*/  FSETP.GEU.AND P2, PT, R23, RZ, PT ;  /* 0x000000ff1700720b */ /* 0x000fc40003f4e000 */
[----:B------:R-:W-:Y:S02]  /*1730*/  FSETP.GEU.AND P3, PT, R22, RZ, PT ;  /* 0x000000ff1600720b */ /* 0x000fe40003f6e000 */
[----:B------:R-:W-:Y:S02]  /*1740*/  FSETP.GEU.AND P4, PT, R21, RZ, PT ;  /* 0x000000ff1500720b */ /* 0x000fe40003f8e000 */
[----:B------:R-:W-:Y:S02]  /*1750*/  FSETP.GEU.AND P5, PT, R20, RZ, PT ;  /* 0x000000ff1400720b */ /* 0x000fe40003fae000 */
[----:B------:R-:W-:Y:S02]  /*1760*/  SEL R13, R13, RZ, P0 ;  /* 0x000000ff0d0d7207 */ /* 0x000fe40000000000 */
[----:B------:R-:W-:Y:S02]  /*1770*/  SEL R12, R12, RZ, P1 ;  /* 0x000000ff0c0c7207 */ /* 0x000fe40000800000 */
[----:B------:R-:W-:-:S02]  /*1780*/  SEL R23, R23, RZ, P2 ;  /* 0x000000ff17177207 */ /* 0x000fc40001000000 */
[----:B------:R-:W-:Y:S02]  /*1790*/  SEL R22, R22, RZ, P3 ;  /* 0x000000ff16167207 */ /* 0x000fe40001800000 */
[----:B------:R-:W-:Y:S02]  /*17a0*/  SEL R21, R21, RZ, P4 ;  /* 0x000000ff15157207 */ /* 0x000fe40002000000 */
[----:B------:R-:W-:Y:S02]  /*17b0*/  SEL R20, R20, RZ, P5 ;  /* 0x000000ff14147207 */ /* 0x000fe40002800000 */
[----:B------:R-:W-:Y:S02]  /*17c0*/  PRMT R28, R6, 0x5410, R9 ;  /* 0x00005410061c7816 */ /* 0x000fe40000000009 */
[----:B------:R-:W-:Y:S01]  /*17d0*/  PRMT R29, R7, 0x5410, R8 ;  /* 0x00005410071d7816 */ /* 0x000fe20000000008 */
[----:B------:R-:W-:Y:S04]  /*17e0*/  STS.128 [R2], R12 ;  /* 0x0000000c02007388 */ /* 0x000fe80000000c00 */
[----:B------:R1:W-:Y:S04]  /*17f0*/  STS.128 [R2+0x10], R20 ;  /* 0x0000101402007388 */ /* 0x0003e80000000c00 */
[----:B------:R-:W-:Y:S01]  /*1800*/  STG.E.64 desc[UR6][R4.64], R28 ;  /* 0x0000001c04007986 */ /* 0x000fe2000c101b06 */
[----:B------:R-:W-:Y:S01]  /*1810*/  LEA R26, R10, UR4, 0x2 ;  /* 0x000000040a1a7c11 */ /* 0x000fe2000f8e10ff */
[----:B------:R-:W-:Y:S01]  /*1820*/  ULDC.64 UR4, c[0x0][0x210] ;  /* 0x0000840000047ab9 */ /* 0x000fe20000000a00 */
[----:B------:R-:W-:Y:S06]  /*1830*/  BAR.SYNC.DEFER_BLOCKING 0x0 ;  /* 0x0000000000007b1d */ /* 0x000fec0000010000 */
[----:B------:R-:W2:Y:S04]  /*1840*/  LDS.128 R16, [R26] ;  /* 0x000000001a107984 */ /* 0x000ea80000000c00 */
[----:B------:R-:W3:Y:S01]  /*1850*/  LDS.128 R8, [R26+0x800] ;  /* 0x000800001a087984 */ /* 0x000ee20000000c00 */
[----:B------:R-:W-:-:S02]  /*1860*/  LOP3.LUT R27, R3, R0, RZ, 0xfc, !PT ;  /* 0x00000000031b7212 */ /* 0x000fc400078efcff */
[----:B------:R-:W-:Y:S02]  /*1870*/  SHF.R.S32.HI R0, RZ, 0x1f, R3 ;  /* 0x0000001fff007819 */ /* 0x000fe40000011403 */
[C---:B------:R-:W-:Y:S01]  /*1880*/  LEA R6, P0, R27.reuse, UR4, 0x2 ;  /* 0x000000041b067c11 */ /* 0x040fe2000f8010ff */
[----:B-1----:R-:W-:-:S03]  /*1890*/  IMAD.WIDE R2, R27, 0x4, R24 ;  /* 0x000000041b027825 */ /* 0x002fc600078e0218 */
[----:B------:R-:W-:Y:S02]  /*18a0*/  LEA.HI.X R7, R27, UR5, R0, 0x2, P0 ;  /* 0x000000051b077c11 */ /* 0x000fe400080f1400 */
[----:B--2---:R-:W-:Y:S04]  /*18b0*/  STG.E.128 desc[UR6][R2.64], R16 ;  /* 0x0000001002007986 */ /* 0x004fe8000c101d06 */
[----:B---3--:R-:W-:Y:S01]  /*18c0*/  STG.E.128 desc[UR6][R6.64+0x800], R8 ;  /* 0x0008000806007986 */ /* 0x008fe2000c101d06 */
[----:B------:R-:W-:Y:S05]  /*18d0*/  EXIT ;  /* 0x000000000000794d */ /* 0x000fea0003800000 */
.L_x_0:
[----:B------:R-:W-:-:S00]  /*18e0*/  BRA `(.L_x_0) ;  /* 0xfffffffc00fc7947 */ /* 0x000fc0000383ffff */
[----:B------:R-:W-:-:S00]  /*18f0*/  NOP ;  /* 0x0000000000007918 */ /* 0x000fc00000000000 */
        /* <DEDUP_REMOVED lines=8> */
.L_x_1:


//--------------------- .nv.shared.triton_poi_fused_max_pool2d_with_indices_relu_7 --------------------------
	.section	.nv.shared.triton_poi_fused_max_pool2d_with_indices_relu_7,"aw",@nobits
	.sectionflags	@""
	.align	16
	.zero		1024


//--------------------- .nv.constant0.triton_poi_fused_max_pool2d_with_indices_relu_7 --------------------------
	.section	.nv.constant0.triton_poi_fused_max_pool2d_with_indices_relu_7,"a",@progbits
	.sectionflags	@""
	.align	4
.nv.constant0.triton_poi_fused_max_pool2d_with_indices_relu_7:
	.zero		556
